	.headerflags	@"EF_CUDA_TEXMODE_UNIFIED EF_CUDA_64BIT_ADDRESS EF_CUDA_ACCELERATORS EF_CUDA_SM90 EF_CUDA_VIRTUAL_SM(EF_CUDA_SM90)"
	.elftype	@"ET_EXEC"


//--------------------- .nv.info                  --------------------------
	.section	.nv.info,"",@"SHT_CUDA_INFO"
	.align	4


	//----- nvinfo : EIATTR_REGCOUNT
	.align		4
        /*0000*/ 	.byte	0x04, 0x2f
        /*0002*/ 	.short	(.L_1 - .L_0)
	.align		4
.L_0:
        /*0004*/ 	.word	index@(triton_poi_fused_cat_35)
        /*0008*/ 	.word	0x00000018


	//----- nvinfo : EIATTR_MIN_STACK_SIZE
	.align		4
.L_1:
        /*000c*/ 	.byte	0x04, 0x12
        /*000e*/ 	.short	(.L_3 - .L_2)
	.align		4
.L_2:
        /*0010*/ 	.word	index@(triton_poi_fused_cat_35)
        /*0014*/ 	.word	0x00000000


	//----- nvinfo : EIATTR_FRAME_SIZE
	.align		4
.L_3:
        /*0018*/ 	.byte	0x04, 0x11
        /*001a*/ 	.short	(.L_5 - .L_4)
	.align		4
.L_4:
        /*001c*/ 	.word	index@(triton_poi_fused_cat_35)
        /*0020*/ 	.word	0x00000000


	//----- nvinfo : EIATTR_MIN_STACK_SIZE
	.align		4
.L_5:
        /*0024*/ 	.byte	0x04, 0x12
        /*0026*/ 	.short	(.L_7 - .L_6)
	.align		4
.L_6:
        /*0028*/ 	.word	index@(triton_poi_fused_cat_35)
        /*002c*/ 	.word	0x00000000
.L_7:


//--------------------- .nv.info.triton_poi_fused_cat_35 --------------------------
	.section	.nv.info.triton_poi_fused_cat_35,"",@"SHT_CUDA_INFO"
	.sectionflags	@""
	.align	4


	//----- nvinfo : EIATTR_CUDA_API_VERSION
	.align		4
        /*0000*/ 	.byte	0x04, 0x37
        /*0002*/ 	.short	(.L_9 - .L_8)
.L_8:
        /*0004*/ 	.word	0x0000007c


	//----- nvinfo : EIATTR_KPARAM_INFO
	.align		4
.L_9:
        /*0008*/ 	.byte	0x04, 0x17
        /*000a*/ 	.short	(.L_11 - .L_10)
.L_10:
        /*000c*/ 	.word	0x00000000
        /*0010*/ 	.short	0x0005
        /*0012*/ 	.short	0x0028
        /*0014*/ 	.byte	0x00, 0xf0, 0x11, 0x00


	//----- nvinfo : EIATTR_KPARAM_INFO
	.align		4
.L_11:
        /*0018*/ 	.byte	0x04, 0x17
        /*001a*/ 	.short	(.L_13 - .L_12)
.L_12:
        /*001c*/ 	.word	0x00000000
        /*0020*/ 	.short	0x0004
        /*0022*/ 	.short	0x0020
        /*0024*/ 	.byte	0x00, 0xf4, 0x21, 0x00


	//----- nvinfo : EIATTR_KPARAM_INFO
	.align		4
.L_13:
        /*0028*/ 	.byte	0x04, 0x17
        /*002a*/ 	.short	(.L_15 - .L_14)
.L_14:
        /*002c*/ 	.word	0x00000000
        /*0030*/ 	.short	0x0003
        /*0032*/ 	.short	0x0018
        /*0034*/ 	.byte	0x00, 0xf4, 0x21, 0x00


	//----- nvinfo : EIATTR_KPARAM_INFO
	.align		4
.L_15:
        /*0038*/ 	.byte	0x04, 0x17
        /*003a*/ 	.short	(.L_17 - .L_16)
.L_16:
        /*003c*/ 	.word	0x00000000
        /*0040*/ 	.short	0x0002
        /*0042*/ 	.short	0x0010
        /*0044*/ 	.byte	0x00, 0xf4, 0x21, 0x00


	//----- nvinfo : EIATTR_KPARAM_INFO
	.align		4
.L_17:
        /*0048*/ 	.byte	0x04, 0x17
        /*004a*/ 	.short	(.L_19 - .L_18)
.L_18:
        /*004c*/ 	.word	0x00000000
        /*0050*/ 	.short	0x0001
        /*0052*/ 	.short	0x0008
        /*0054*/ 	.byte	0x00, 0xf4, 0x21, 0x00


	//----- nvinfo : EIATTR_KPARAM_INFO
	.align		4
.L_19:
        /*0058*/ 	.byte	0x04, 0x17
        /*005a*/ 	.short	(.L_21 - .L_20)
.L_20:
        /*005c*/ 	.word	0x00000000
        /*0060*/ 	.short	0x0000
        /*0062*/ 	.short	0x0000
        /*0064*/ 	.byte	0x00, 0xf4, 0x21, 0x00


	//----- nvinfo : EIATTR_SPARSE_MMA_MASK
	.align		4
.L_21:
        /*0068*/ 	.byte	0x03, 0x50
        /*006a*/ 	.short	0x0000


	//----- nvinfo : EIATTR_MAXREG_COUNT
	.align		4
        /*006c*/ 	.byte	0x03, 0x1b
        /*006e*/ 	.short	0x00ff


	//----- nvinfo : EIATTR_EXIT_INSTR_OFFSETS
	.align		4
        /*0070*/ 	.byte	0x04, 0x1c
        /*0072*/ 	.short	(.L_23 - .L_22)


	//   ....[0]....
.L_22:
        /*0074*/ 	.word	0x000003f0


	//   ....[1]....
        /*0078*/ 	.word	0x00000410


	//----- nvinfo : EIATTR_REQNTID
	.align		4
.L_23:
        /*007c*/ 	.byte	0x04, 0x10
        /*007e*/ 	.short	(.L_25 - .L_24)
.L_24:
        /*0080*/ 	.word	0x00000080
        /*0084*/ 	.word	0x00000001
        /*0088*/ 	.word	0x00000001


	//----- nvinfo : EIATTR_CBANK_PARAM_SIZE
	.align		4
.L_25:
        /*008c*/ 	.byte	0x03, 0x19
        /*008e*/ 	.short	0x002c


	//----- nvinfo : EIATTR_PARAM_CBANK
	.align		4
        /*0090*/ 	.byte	0x04, 0x0a
        /*0092*/ 	.short	(.L_27 - .L_26)
	.align		4
.L_26:
        /*0094*/ 	.word	index@(.nv.constant0.triton_poi_fused_cat_35)
        /*0098*/ 	.short	0x0210
        /*009a*/ 	.short	0x002c


	//----- nvinfo : EIATTR_SW_WAR
	.align		4
.L_27:
        /*009c*/ 	.byte	0x04, 0x36
        /*009e*/ 	.short	(.L_29 - .L_28)
.L_28:
        /*00a0*/ 	.word	0x00000008
.L_29:


//--------------------- .nv.callgraph             --------------------------
	.section	.nv.callgraph,"",@"SHT_CUDA_CALLGRAPH"
	.align	4
	.sectionentsize	8
	.align		4
        /*0000*/ 	.word	0x00000000
	.align		4
        /*0004*/ 	.word	0xffffffff
	.align		4
        /*0008*/ 	.word	0x00000000
	.align		4
        /*000c*/ 	.word	0xfffffffe
	.align		4
        /*0010*/ 	.word	0x00000000
	.align		4
        /*0014*/ 	.word	0xfffffffd
	.align		4
        /*0018*/ 	.word	0x00000000
	.align		4
        /*001c*/ 	.word	0xfffffffc


//--------------------- .text.triton_poi_fused_cat_35 --------------------------
	.section	.text.triton_poi_fused_cat_35,"ax",@progbits
	.align	128
        .global         triton_poi_fused_cat_35
        .type           triton_poi_fused_cat_35,@function
        .size           triton_poi_fused_cat_35,(.L_x_1 - triton_poi_fused_cat_35)
        .other          triton_poi_fused_cat_35,@"STO_CUDA_ENTRY STV_DEFAULT"
triton_poi_fused_cat_35:
.text.triton_poi_fused_cat_35:
[----:B------:R-:W0:Y:S02]  /*0000*/  LDC R1, c[0x0][0x28] ;  /* 0x00000a00ff017b82 */ /* 0x000e240000000800 */
[----:B------:R-:W1:Y:S01]  /*0010*/  S2R R0, SR_TID.X ;  /* 0x0000000000007919 */ /* 0x000e620000002100 */
[----:B------:R-:W2:Y:S01]  /*0020*/  LDC.64 R4, c[0x0][0x210] ;  /* 0x00008400ff047b82 */ /* 0x000ea20000000a00 */
[----:B------:R-:W-:Y:S01]  /*0030*/  ULDC.64 UR4, c[0x0][0x208] ;  /* 0x0000820000047ab9 */ /* 0x000fe20000000a00 */
[----:B------:R-:W3:Y:S06]  /*0040*/  S2R R3, SR_CTAID.X ;  /* 0x0000000000037919 */ /* 0x000eec0000002500 */
[----:B------:R-:W4:Y:S08]  /*0050*/  LDC.64 R8, c[0x0][0x218] ;  /* 0x00008600ff087b82 */ /* 0x000f300000000a00 */
[----:B------:R-:W5:Y:S01]  /*0060*/  LDC.64 R12, c[0x0][0x220] ;  /* 0x00008800ff0c7b82 */ /* 0x000f620000000a00 */
[----:B-1----:R-:W-:-:S05]  /*0070*/  IMAD.SHL.U32 R0, R0, 0x2, RZ ;  /* 0x0000000200007824 */ /* 0x002fca00078e00ff */
[----:B------:R-:W-:-:S05]  /*0080*/  LOP3.LUT R0, R0, 0xfe, RZ, 0xc0, !PT ;  /* 0x000000fe00007812 */ /* 0x000fca00078ec0ff */
[----:B---3--:R-:W-:-:S04]  /*0090*/  IMAD R3, R3, 0x100, R0 ;  /* 0x0000010003037824 */ /* 0x008fc800078e0200 */
[C---:B------:R-:W-:Y:S01]  /*00a0*/  IMAD.HI R11, R3.reuse, 0x30c30c31, RZ ;  /* 0x30c30c31030b7827 */ /* 0x040fe200078e02ff */
[----:B------:R-:W-:Y:S02]  /*00b0*/  SHF.R.S32.HI R0, RZ, 0x1f, R3 ;  /* 0x0000001fff007819 */ /* 0x000fe40000011403 */
[----:B------:R-:W-:Y:S02]  /*00c0*/  ISETP.GE.AND P0, PT, R3, 0x5400, PT ;  /* 0x000054000300780c */ /* 0x000fe40003f06270 */
[----:B------:R-:W-:-:S04]  /*00d0*/  LEA.HI R0, R0, R3, RZ, 0x4 ;  /* 0x0000000300007211 */ /* 0x000fc800078f20ff */
[----:B------:R-:W-:Y:S02]  /*00e0*/  SHF.R.S32.HI R2, RZ, 0x4, R0 ;  /* 0x00000004ff027819 */ /* 0x000fe40000011400 */
[----:B------:R-:W-:-:S03]  /*00f0*/  LOP3.LUT R10, R0, 0xfffffff0, RZ, 0xc0, !PT ;  /* 0xfffffff0000a7812 */ /* 0x000fc600078ec0ff */
[----:B------:R-:W-:-:S05]  /*0100*/  IMAD.HI R6, R2, 0x30c30c31, RZ ;  /* 0x30c30c3102067827 */ /* 0x000fca00078e02ff */
[----:B------:R-:W-:-:S04]  /*0110*/  SHF.R.U32.HI R7, RZ, 0x1f, R6 ;  /* 0x0000001fff077819 */ /* 0x000fc80000011606 */
[----:B------:R-:W-:Y:S02]  /*0120*/  LEA.HI.SX32 R7, R6, R7, 0x1a ;  /* 0x0000000706077211 */ /* 0x000fe400078fd2ff */
[----:B------:R-:W-:-:S03]  /*0130*/  SHF.R.U32.HI R6, RZ, 0x1f, R11 ;  /* 0x0000001fff067819 */ /* 0x000fc6000001160b */
[----:B------:R-:W-:Y:S01]  /*0140*/  IMAD R0, R7, -0x150, R2 ;  /* 0xfffffeb007007824 */ /* 0x000fe200078e0202 */
[----:B------:R-:W-:Y:S01]  /*0150*/  LEA.HI.SX32 R6, R11, R6, 0x16 ;  /* 0x000000060b067211 */ /* 0x000fe200078fb2ff */
[C---:B------:R-:W-:Y:S02]  /*0160*/  IMAD.IADD R7, R3.reuse, 0x1, -R10 ;  /* 0x0000000103077824 */ /* 0x040fe400078e0a0a */
[----:B------:R-:W1:Y:S01]  /*0170*/  LDC.64 R10, c[0x0][0x228] ;  /* 0x00008a00ff0a7b82 */ /* 0x000e620000000a00 */
[----:B------:R-:W-:Y:S01]  /*0180*/  ISETP.GE.AND P5, PT, R0, 0x108, PT ;  /* 0x000001080000780c */ /* 0x000fe20003fa6270 */
[C---:B------:R-:W-:Y:S02]  /*0190*/  IMAD R15, R6.reuse, 0x4180, R7 ;  /* 0x00004180060f7824 */ /* 0x040fe400078e0207 */
[----:B------:R-:W-:Y:S01]  /*01a0*/  IMAD R7, R6, -0x1500, R3 ;  /* 0xffffeb0006077824 */ /* 0x000fe200078e0203 */
[----:B------:R-:W-:Y:S01]  /*01b0*/  ISETP.LT.AND P6, PT, R3, 0x5400, !P5 ;  /* 0x000054000300780c */ /* 0x000fe20006fc1270 */
[----:B------:R-:W-:Y:S01]  /*01c0*/  IMAD R18, R0, 0x10, R15 ;  /* 0x0000001000127824 */ /* 0x000fe200078e020f */
[----:B------:R-:W-:Y:S01]  /*01d0*/  CS2R R2, SRZ ;  /* 0x0000000000027805 */ /* 0x000fe2000001ff00 */
[----:B------:R-:W-:-:S02]  /*01e0*/  IMAD R7, R6, 0x5080, R7 ;  /* 0x0000508006077824 */ /* 0x000fc400078e0207 */
[C---:B------:R-:W-:Y:S02]  /*01f0*/  VIADD R16, R0.reuse, 0xfffffef8 ;  /* 0xfffffef800107836 */ /* 0x040fe40000000000 */
[----:B------:R-:W-:Y:S02]  /*0200*/  VIADD R19, R0, 0xfffffee0 ;  /* 0xfffffee000137836 */ /* 0x000fe40000000000 */
[----:B--2---:R-:W-:Y:S01]  /*0210*/  IMAD.WIDE R14, R7, 0x4, R4 ;  /* 0x00000004070e7825 */ /* 0x004fe200078e0204 */
[----:B------:R-:W-:Y:S02]  /*0220*/  ISETP.LT.U32.AND P4, PT, R16, 0x18, !P0 ;  /* 0x000000181000780c */ /* 0x000fe40004781070 */
[----:B------:R-:W-:Y:S01]  /*0230*/  ISETP.LT.U32.AND P2, PT, R19, 0x18, !P0 ;  /* 0x000000181300780c */ /* 0x000fe20004741070 */
[----:B------:R-:W-:Y:S01]  /*0240*/  VIADD R17, R18, 0x2f80 ;  /* 0x00002f8012117836 */ /* 0x000fe20000000000 */
[----:B------:R2:W3:Y:S01]  /*0250*/  @P6 LDG.E.64 R2, desc[UR4][R14.64] ;  /* 0x000000040e026981 */ /* 0x0004e2000c1e1b00 */
[----:B------:R-:W-:-:S02]  /*0260*/  ISETP.GT.AND P1, PT, R0, 0x137, !P0 ;  /* 0x000001370000780c */ /* 0x000fc40004724270 */
[----:B----4-:R-:W-:-:S04]  /*0270*/  IMAD.WIDE R16, R17, 0x4, R8 ;  /* 0x0000000411107825 */ /* 0x010fc800078e0208 */
[C---:B------:R-:W-:Y:S01]  /*0280*/  VIADD R9, R18.reuse, 0x2e00 ;  /* 0x00002e0012097836 */ /* 0x040fe20000000000 */
[----:B------:R-:W-:Y:S01]  /*0290*/  CS2R R4, SRZ ;  /* 0x0000000000047805 */ /* 0x000fe2000001ff00 */
[----:B------:R-:W-:Y:S01]  /*02a0*/  VIADD R19, R18, 0x2c80 ;  /* 0x00002c8012137836 */ /* 0x000fe20000000000 */
[----:B------:R-:W-:Y:S01]  /*02b0*/  CS2R R20, SRZ ;  /* 0x0000000000147805 */ /* 0x000fe2000001ff00 */
[----:B-----5:R-:W-:Y:S01]  /*02c0*/  IMAD.WIDE R12, R9, 0x4, R12 ;  /* 0x00000004090c7825 */ /* 0x020fe200078e020c */
[----:B------:R-:W-:Y:S01]  /*02d0*/  CS2R R8, SRZ ;  /* 0x0000000000087805 */ /* 0x000fe2000001ff00 */
[----:B--2---:R-:W2:Y:S01]  /*02e0*/  LDC.64 R14, c[0x0][0x230] ;  /* 0x00008c00ff0e7b82 */ /* 0x004ea20000000a00 */
[----:B------:R-:W4:Y:S01]  /*02f0*/  @P4 LDG.E.64 R4, desc[UR4][R16.64] ;  /* 0x0000000410044981 */ /* 0x000f22000c1e1b00 */
[----:B-1----:R-:W-:-:S03]  /*0300*/  IMAD.WIDE R10, R19, 0x4, R10 ;  /* 0x00000004130a7825 */ /* 0x002fc600078e020a */
[----:B------:R-:W5:Y:S04]  /*0310*/  @P2 LDG.E.64 R8, desc[UR4][R12.64] ;  /* 0x000000040c082981 */ /* 0x000f68000c1e1b00 */
[----:B------:R-:W5:Y:S01]  /*0320*/  @P1 LDG.E.64 R20, desc[UR4][R10.64] ;  /* 0x000000040a141981 */ /* 0x000f62000c1e1b00 */
[----:B------:R-:W-:Y:S02]  /*0330*/  ISETP.GE.AND P3, PT, R0, 0x120, PT ;  /* 0x000001200000780c */ /* 0x000fe40003f66270 */
[----:B---3--:R-:W-:Y:S02]  /*0340*/  SEL R18, R2, RZ, P6 ;  /* 0x000000ff02127207 */ /* 0x008fe40003000000 */
[----:B------:R-:W-:Y:S02]  /*0350*/  SEL R19, R3, RZ, P6 ;  /* 0x000000ff03137207 */ /* 0x000fe40003000000 */
[----:B------:R-:W-:Y:S01]  /*0360*/  ISETP.GE.AND P6, PT, R0, 0x138, PT ;  /* 0x000001380000780c */ /* 0x000fe20003fc6270 */
[----:B------:R-:W-:-:S04]  /*0370*/  IMAD R3, R6, 0x480, R7 ;  /* 0x0000048006037824 */ /* 0x000fc800078e0207 */
[----:B--2---:R-:W-:Y:S01]  /*0380*/  IMAD.WIDE R2, R3, 0x4, R14 ;  /* 0x0000000403027825 */ /* 0x004fe200078e020e */
[----:B----4-:R-:W-:Y:S02]  /*0390*/  @P5 SEL R18, R4, RZ, P4 ;  /* 0x000000ff04125207 */ /* 0x010fe40002000000 */
[----:B------:R-:W-:Y:S02]  /*03a0*/  @P5 SEL R19, R5, RZ, P4 ;  /* 0x000000ff05135207 */ /* 0x000fe40002000000 */
[----:B-----5:R-:W-:Y:S02]  /*03b0*/  @P3 SEL R18, R8, RZ, P2 ;  /* 0x000000ff08123207 */ /* 0x020fe40001000000 */
[----:B------:R-:W-:Y:S02]  /*03c0*/  @P3 SEL R19, R9, RZ, P2 ;  /* 0x000000ff09133207 */ /* 0x000fe40001000000 */
[----:B------:R-:W-:Y:S02]  /*03d0*/  @P6 SEL R18, R20, RZ, P1 ;  /* 0x000000ff14126207 */ /* 0x000fe40000800000 */
[----:B------:R-:W-:Y:S01]  /*03e0*/  @P6 SEL R19, R21, RZ, P1 ;  /* 0x000000ff15136207 */ /* 0x000fe20000800000 */
[----:B------:R-:W-:Y:S06]  /*03f0*/  @P0 EXIT ;  /* 0x000000000000094d */ /* 0x000fec0003800000 */
[----:B------:R-:W-:Y:S01]  /*0400*/  STG.E.64 desc[UR4][R2.64], R18 ;  /* 0x0000001202007986 */ /* 0x000fe2000c101b04 */
[----:B------:R-:W-:Y:S05]  /*0410*/  EXIT ;  /* 0x000000000000794d */ /* 0x000fea0003800000 */
.L_x_0:
[----:B------:R-:W-:-:S00]  /*0420*/  BRA `(.L_x_0) ;  /* 0xfffffffc00fc7947 */ /* 0x000fc0000383ffff */
[----:B------:R-:W-:-:S00]  /*0430*/  NOP ;  /* 0x0000000000007918 */ /* 0x000fc00000000000 */
        /* <DEDUP_REMOVED lines=12> */
.L_x_1:


//--------------------- .nv.constant0.triton_poi_fused_cat_35 --------------------------
	.section	.nv.constant0.triton_poi_fused_cat_35,"a",@progbits
	.sectionflags	@""
	.align	4
.nv.constant0.triton_poi_fused_cat_35:
	.zero		572
